//
// Generated by NVIDIA NVVM Compiler
//
// Compiler Build ID: CL-36424714
// Cuda compilation tools, release 13.0, V13.0.88
// Based on NVVM 20.0.0
//

.version 9.0
.target sm_100
.address_size 64

	// .globl	_Z8RayTraceP8Colorf32mm

.visible .entry _Z8RayTraceP8Colorf32mm(
	.param .u64 .ptr .align 1 _Z8RayTraceP8Colorf32mm_param_0,
	.param .u64 _Z8RayTraceP8Colorf32mm_param_1,
	.param .u64 _Z8RayTraceP8Colorf32mm_param_2
)
{
	.reg .pred 	%p<4>;
	.reg .b32 	%r<14>;
	.reg .b32 	%f<7>;
	.reg .b64 	%rd<11>;

	ld.param.u64 	%rd3, [_Z8RayTraceP8Colorf32mm_param_0];
	ld.param.u64 	%rd4, [_Z8RayTraceP8Colorf32mm_param_1];
	ld.param.u64 	%rd6, [_Z8RayTraceP8Colorf32mm_param_2];
	mov.u32 	%r1, %tid.x;
	mov.u32 	%r2, %ctaid.x;
	mov.u32 	%r3, %ntid.x;
	mad.lo.s32 	%r4, %r2, %r3, %r1;
	cvt.u64.u32 	%rd1, %r4;
	mov.u32 	%r5, %tid.y;
	mov.u32 	%r6, %ctaid.y;
	mov.u32 	%r7, %ntid.y;
	mad.lo.s32 	%r8, %r6, %r7, %r5;
	cvt.u64.u32 	%rd2, %r8;
	setp.le.u64 	%p1, %rd4, %rd1;
	setp.le.u64 	%p2, %rd6, %rd2;
	or.pred  	%p3, %p1, %p2;
	@%p3 bra 	$L__BB0_2;
	cvt.u32.u64 	%r10, %rd2;
	cvt.u32.u64 	%r11, %rd1;
	cvta.to.global.u64 	%rd7, %rd3;
	mad.lo.s64 	%rd8, %rd4, %rd2, %rd1;
	cvt.rn.f32.u32 	%f1, %r11;
	cvt.rn.f32.u64 	%f2, %rd4;
	div.rn.f32 	%f3, %f1, %f2;
	cvt.rn.f32.u32 	%f4, %r10;
	cvt.rn.f32.u64 	%f5, %rd6;
	div.rn.f32 	%f6, %f4, %f5;
	shl.b64 	%rd9, %rd8, 4;
	add.s64 	%rd10, %rd7, %rd9;
	st.global.f32 	[%rd10], %f3;
	st.global.f32 	[%rd10+4], %f6;
	mov.b32 	%r12, 1056964608;
	st.global.u32 	[%rd10+8], %r12;
	mov.b32 	%r13, 1065353216;
	st.global.u32 	[%rd10+12], %r13;
$L__BB0_2:
	ret;

}


// ===== COMPILED SASS (sm_100) =====

	.target	sm_100

	.elftype	@"ET_EXEC"


//--------------------- .note.nv.tkinfo           --------------------------
	.section	.note.nv.tkinfo,"",@"SHT_NOTE"
	.sectionflags	@"SHF_NOTE_NV_TKINFO"
	.tkinfo
        /*0018*/ 	.word	0x00000002
        /*0030*/ 	.string	""
        /*0030*/ 	.string	"ptxas"
        /*0030*/ 	.string	"Cuda compilation tools, release 13.0, V13.0.88"
        /*0030*/ 	.string	"Build cuda_13.0.r13.0/compiler.36424714_0"
        /*0030*/ 	.string	"-arch sm_100 -m 64 "



//--------------------- .note.nv.cuinfo           --------------------------
	.section	.note.nv.cuinfo,"",@"SHT_NOTE"
	.sectionflags	@"SHF_NOTE_NV_CUINFO"
        /*0018*/ 	.short	0x0002
        /*001a*/ 	.short	0x0064
        /*001c*/ 	.short	0x0082
	.zero		2


//--------------------- .nv.info                  --------------------------
	.section	.nv.info,"",@"SHT_CUDA_INFO"
	.align	4


	//----- nvinfo : EIATTR_REGCOUNT
	.align		4
        /*0000*/ 	.byte	0x04, 0x2f
        /*0002*/ 	.short	(.L_1 - .L_0)
	.align		4
.L_0:
        /*0004*/ 	.word	index@(_Z8RayTraceP8Colorf32mm)
        /*0008*/ 	.word	0x00000013


	//----- nvinfo : EIATTR_FRAME_SIZE
	.align		4
.L_1:
        /*000c*/ 	.byte	0x04, 0x11
        /*000e*/ 	.short	(.L_3 - .L_2)
	.align		4
.L_2:
        /*0010*/ 	.word	index@($__internal_0_$__cuda_sm3x_div_rn_noftz_f32_slowpath)
        /*0014*/ 	.word	0x00000000


	//----- nvinfo : EIATTR_FRAME_SIZE
	.align		4
.L_3:
        /*0018*/ 	.byte	0x04, 0x11
        /*001a*/ 	.short	(.L_5 - .L_4)
	.align		4
.L_4:
        /*001c*/ 	.word	index@(_Z8RayTraceP8Colorf32mm)
        /*0020*/ 	.word	0x00000000


	//----- nvinfo : EIATTR_MIN_STACK_SIZE
	.align		4
.L_5:
        /*0024*/ 	.byte	0x04, 0x12
        /*0026*/ 	.short	(.L_7 - .L_6)
	.align		4
.L_6:
        /*0028*/ 	.word	index@(_Z8RayTraceP8Colorf32mm)
        /*002c*/ 	.word	0x00000000
.L_7:


//--------------------- .nv.compat                --------------------------
	.section	.nv.compat,"",@"SHT_CUDA_COMPAT_INFO"
	.align	4
        /*0000*/ 	.byte	0x02, 0x09, 0x00, 0x00, 0x02, 0x02, 0x01, 0x00, 0x02, 0x05, 0x05, 0x00, 0x03, 0x07, 0x01, 0x01
        /*0010*/ 	.byte	0x02, 0x03, 0x00, 0x00, 0x02, 0x06, 0x01, 0x00, 0x04, 0x0b, 0x08, 0x00, 0x01, 0x00, 0x00, 0x00
        /*0020*/ 	.byte	0x00, 0x00, 0x00, 0x00


//--------------------- .nv.info._Z8RayTraceP8Colorf32mm --------------------------
	.section	.nv.info._Z8RayTraceP8Colorf32mm,"",@"SHT_CUDA_INFO"
	.sectionflags	@""
	.align	4


	//----- nvinfo : EIATTR_CUDA_API_VERSION
	.align		4
        /*0000*/ 	.byte	0x04, 0x37
        /*0002*/ 	.short	(.L_9 - .L_8)
.L_8:
        /*0004*/ 	.word	0x00000082


	//----- nvinfo : EIATTR_KPARAM_INFO
	.align		4
.L_9:
        /*0008*/ 	.byte	0x04, 0x17
        /*000a*/ 	.short	(.L_11 - .L_10)
.L_10:
        /*000c*/ 	.word	0x00000000
        /*0010*/ 	.short	0x0002
        /*0012*/ 	.short	0x0010
        /*0014*/ 	.byte	0x00, 0xf0, 0x21, 0x00


	//----- nvinfo : EIATTR_KPARAM_INFO
	.align		4
.L_11:
        /*0018*/ 	.byte	0x04, 0x17
        /*001a*/ 	.short	(.L_13 - .L_12)
.L_12:
        /*001c*/ 	.word	0x00000000
        /*0020*/ 	.short	0x0001
        /*0022*/ 	.short	0x0008
        /*0024*/ 	.byte	0x00, 0xf0, 0x21, 0x00


	//----- nvinfo : EIATTR_KPARAM_INFO
	.align		4
.L_13:
        /*0028*/ 	.byte	0x04, 0x17
        /*002a*/ 	.short	(.L_15 - .L_14)
.L_14:
        /*002c*/ 	.word	0x00000000
        /*0030*/ 	.short	0x0000
        /*0032*/ 	.short	0x0000
        /*0034*/ 	.byte	0x00, 0xf5, 0x21, 0x00


	//----- nvinfo : EIATTR_SPARSE_MMA_MASK
	.align		4
.L_15:
        /*0038*/ 	.byte	0x03, 0x50
        /*003a*/ 	.short	0x0000


	//----- nvinfo : EIATTR_MAXREG_COUNT
	.align		4
        /*003c*/ 	.byte	0x03, 0x1b
        /*003e*/ 	.short	0x00ff


	//----- nvinfo : EIATTR_MERCURY_ISA_VERSION
	.align		4
        /*0040*/ 	.byte	0x03, 0x5f
        /*0042*/ 	.short	0x0101


	//----- nvinfo : EIATTR_VRC_CTA_INIT_COUNT
	.align		4
        /*0044*/ 	.byte	0x02, 0x4a
	.zero		1
	.zero		1


	//----- nvinfo : EIATTR_EXIT_INSTR_OFFSETS
	.align		4
        /*0048*/ 	.byte	0x04, 0x1c
        /*004a*/ 	.short	(.L_17 - .L_16)


	//   ....[0]....
.L_16:
        /*004c*/ 	.word	0x000000f0


	//   ....[1]....
        /*0050*/ 	.word	0x000003d0


	//----- nvinfo : EIATTR_CRS_STACK_SIZE
	.align		4
.L_17:
        /*0054*/ 	.byte	0x04, 0x1e
        /*0056*/ 	.short	(.L_19 - .L_18)
.L_18:
        /*0058*/ 	.word	0x00000000


	//----- nvinfo : EIATTR_CBANK_PARAM_SIZE
	.align		4
.L_19:
        /*005c*/ 	.byte	0x03, 0x19
        /*005e*/ 	.short	0x0018


	//----- nvinfo : EIATTR_PARAM_CBANK
	.align		4
        /*0060*/ 	.byte	0x04, 0x0a
        /*0062*/ 	.short	(.L_21 - .L_20)
	.align		4
.L_20:
        /*0064*/ 	.word	index@(.nv.constant0._Z8RayTraceP8Colorf32mm)
        /*0068*/ 	.short	0x0380
        /*006a*/ 	.short	0x0018


	//----- nvinfo : EIATTR_SW_WAR
	.align		4
.L_21:
        /*006c*/ 	.byte	0x04, 0x36
        /*006e*/ 	.short	(.L_23 - .L_22)
.L_22:
        /*0070*/ 	.word	0x00000008
.L_23:


//--------------------- .nv.callgraph             --------------------------
	.section	.nv.callgraph,"",@"SHT_CUDA_CALLGRAPH"
	.align	4
	.sectionentsize	8
	.align		4
        /*0000*/ 	.word	0x00000000
	.align		4
        /*0004*/ 	.word	0xffffffff
	.align		4
        /*0008*/ 	.word	0x00000000
	.align		4
        /*000c*/ 	.word	0xfffffffe
	.align		4
        /*0010*/ 	.word	0x00000000
	.align		4
        /*0014*/ 	.word	0xfffffffd
	.align		4
        /*0018*/ 	.word	0x00000000
	.align		4
        /*001c*/ 	.word	0xfffffffc


//--------------------- .text._Z8RayTraceP8Colorf32mm --------------------------
	.section	.text._Z8RayTraceP8Colorf32mm,"ax",@progbits
	.align	128
        .global         _Z8RayTraceP8Colorf32mm
        .type           _Z8RayTraceP8Colorf32mm,@function
        .size           _Z8RayTraceP8Colorf32mm,(.L_x_16 - _Z8RayTraceP8Colorf32mm)
        .other          _Z8RayTraceP8Colorf32mm,@"STO_CUDA_ENTRY STV_DEFAULT"
_Z8RayTraceP8Colorf32mm:
.text._Z8RayTraceP8Colorf32mm:
[----:B------:R-:W-:Y:S01]  /*0000*/  LDC R1, c[0x0][0x37c] ;  /* 0x0000df00ff017b82 */ /* 0x000fe20000000800 */
[----:B------:R-:W0:Y:S07]  /*0010*/  S2R R9, SR_TID.Y ;  /* 0x0000000000097919 */ /* 0x000e2e0000002200 */
[----:B------:R-:W1:Y:S01]  /*0020*/  LDC R5, c[0x0][0x360] ;  /* 0x0000d800ff057b82 */ /* 0x000e620000000800 */
[----:B------:R-:W2:Y:S01]  /*0030*/  LDCU.64 UR6, c[0x0][0x390] ;  /* 0x00007200ff0677ac */ /* 0x000ea20008000a00 */
[----:B------:R-:W1:Y:S01]  /*0040*/  S2R R4, SR_TID.X ;  /* 0x0000000000047919 */ /* 0x000e620000002100 */
[----:B------:R-:W3:Y:S05]  /*0050*/  LDCU.64 UR8, c[0x0][0x388] ;  /* 0x00007100ff0877ac */ /* 0x000eea0008000a00 */
[----:B------:R-:W0:Y:S08]  /*0060*/  S2UR UR5, SR_CTAID.Y ;  /* 0x00000000000579c3 */ /* 0x000e300000002600 */
[----:B------:R-:W0:Y:S08]  /*0070*/  LDC R0, c[0x0][0x364] ;  /* 0x0000d900ff007b82 */ /* 0x000e300000000800 */
[----:B------:R-:W1:Y:S01]  /*0080*/  S2UR UR4, SR_CTAID.X ;  /* 0x00000000000479c3 */ /* 0x000e620000002500 */
[----:B0-----:R-:W-:-:S05]  /*0090*/  IMAD R9, R0, UR5, R9 ;  /* 0x0000000500097c24 */ /* 0x001fca000f8e0209 */
[----:B--2---:R-:W-:Y:S01]  /*00a0*/  ISETP.GE.U32.AND P0, PT, R9, UR6, PT ;  /* 0x0000000609007c0c */ /* 0x004fe2000bf06070 */
[----:B-1----:R-:W-:-:S03]  /*00b0*/  IMAD R4, R5, UR4, R4 ;  /* 0x0000000405047c24 */ /* 0x002fc6000f8e0204 */
[----:B------:R-:W-:Y:S02]  /*00c0*/  ISETP.GE.U32.AND.EX P0, PT, RZ, UR7, PT, P0 ;  /* 0x00000007ff007c0c */ /* 0x000fe4000bf06100 */
[----:B---3--:R-:W-:-:S04]  /*00d0*/  ISETP.GE.U32.AND P1, PT, R4, UR8, PT ;  /* 0x0000000804007c0c */ /* 0x008fc8000bf26070 */
[----:B------:R-:W-:-:S13]  /*00e0*/  ISETP.GE.U32.OR.EX P0, PT, RZ, UR9, P0, P1 ;  /* 0x00000009ff007c0c */ /* 0x000fda0008706510 */
[----:B------:R-:W-:Y:S05]  /*00f0*/  @P0 EXIT ;  /* 0x000000000000094d */ /* 0x000fea0003800000 */
[----:B------:R-:W0:Y:S01]  /*0100*/  LDCU.64 UR4, c[0x0][0x388] ;  /* 0x00007100ff0477ac */ /* 0x000e220008000a00 */
[----:B------:R-:W-:Y:S01]  /*0110*/  I2FP.F32.U32 R0, R4 ;  /* 0x0000000400007245 */ /* 0x000fe20000201000 */
[----:B------:R-:W-:Y:S01]  /*0120*/  BSSY.RECONVERGENT B0, `(.L_x_0) ;  /* 0x0000010000007945 */ /* 0x000fe20003800200 */
[----:B0-----:R-:W0:Y:S08]  /*0130*/  I2F.U64 R3, UR4 ;  /* 0x0000000400037d12 */ /* 0x001e300008301000 */
[----:B0-----:R-:W0:Y:S08]  /*0140*/  MUFU.RCP R2, R3 ;  /* 0x0000000300027308 */ /* 0x001e300000001000 */
[----:B------:R-:W1:Y:S01]  /*0150*/  FCHK P0, R0, R3 ;  /* 0x0000000300007302 */ /* 0x000e620000000000 */
[----:B0-----:R-:W-:-:S04]  /*0160*/  FFMA R5, -R3, R2, 1 ;  /* 0x3f80000003057423 */ /* 0x001fc80000000102 */
[----:B------:R-:W-:Y:S01]  /*0170*/  FFMA R11, R2, R5, R2 ;  /* 0x00000005020b7223 */ /* 0x000fe20000000002 */
[----:B------:R-:W-:-:S03]  /*0180*/  IMAD.MOV.U32 R5, RZ, RZ, RZ ;  /* 0x000000ffff057224 */ /* 0x000fc600078e00ff */
[----:B------:R-:W-:Y:S01]  /*0190*/  FFMA R2, R0, R11, RZ ;  /* 0x0000000b00027223 */ /* 0x000fe200000000ff */
[----:B------:R-:W-:-:S04]  /*01a0*/  IMAD.WIDE.U32 R4, R9, UR8, R4 ;  /* 0x0000000809047c25 */ /* 0x000fc8000f8e0004 */
[----:B------:R-:W-:Y:S01]  /*01b0*/  FFMA R6, -R3, R2, R0 ;  /* 0x0000000203067223 */ /* 0x000fe20000000100 */
[----:B------:R-:W-:-:S03]  /*01c0*/  IMAD R7, R9, UR9, R5 ;  /* 0x0000000909077c24 */ /* 0x000fc6000f8e0205 */
[----:B------:R-:W-:Y:S01]  /*01d0*/  FFMA R2, R11, R6, R2 ;  /* 0x000000060b027223 */ /* 0x000fe20000000002 */
[----:B-1----:R-:W-:Y:S06]  /*01e0*/  @!P0 BRA `(.L_x_1) ;  /* 0x00000000000c8947 */ /* 0x002fec0003800000 */
[----:B------:R-:W-:-:S07]  /*01f0*/  MOV R6, 0x210 ;  /* 0x0000021000067802 */ /* 0x000fce0000000f00 */
[----:B------:R-:W-:Y:S05]  /*0200*/  CALL.REL.NOINC `($__internal_0_$__cuda_sm3x_div_rn_noftz_f32_slowpath) ;  /* 0x0000000000747944 */ /* 0x000fea0003c00000 */
[----:B------:R-:W-:-:S07]  /*0210*/  IMAD.MOV.U32 R2, RZ, RZ, R0 ;  /* 0x000000ffff027224 */ /* 0x000fce00078e0000 */
.L_x_1:
[----:B------:R-:W-:Y:S05]  /*0220*/  BSYNC.RECONVERGENT B0 ;  /* 0x0000000000007941 */ /* 0x000fea0003800200 */
.L_x_0:
[----:B------:R-:W0:Y:S01]  /*0230*/  LDCU.64 UR4, c[0x0][0x390] ;  /* 0x00007200ff0477ac */ /* 0x000e220008000a00 */
[----:B------:R-:W-:Y:S01]  /*0240*/  I2FP.F32.U32 R0, R9 ;  /* 0x0000000900007245 */ /* 0x000fe20000201000 */
[----:B------:R-:W-:Y:S01]  /*0250*/  BSSY.RECONVERGENT B0, `(.L_x_2) ;  /* 0x000000e000007945 */ /* 0x000fe20003800200 */
[----:B0-----:R-:W0:Y:S01]  /*0260*/  I2F.U64 R3, UR4 ;  /* 0x0000000400037d12 */ /* 0x001e220008301000 */
[----:B------:R-:W1:Y:S07]  /*0270*/  LDCU.64 UR4, c[0x0][0x358] ;  /* 0x00006b00ff0477ac */ /* 0x000e6e0008000a00 */
[----:B0-----:R-:W0:Y:S08]  /*0280*/  MUFU.RCP R6, R3 ;  /* 0x0000000300067308 */ /* 0x001e300000001000 */
[----:B------:R-:W2:Y:S01]  /*0290*/  FCHK P0, R0, R3 ;  /* 0x0000000300007302 */ /* 0x000ea20000000000 */
[----:B0-----:R-:W-:-:S04]  /*02a0*/  FFMA R11, -R3, R6, 1 ;  /* 0x3f800000030b7423 */ /* 0x001fc80000000106 */
[----:B------:R-:W-:-:S04]  /*02b0*/  FFMA R11, R6, R11, R6 ;  /* 0x0000000b060b7223 */ /* 0x000fc80000000006 */
[----:B------:R-:W-:-:S04]  /*02c0*/  FFMA R6, R0, R11, RZ ;  /* 0x0000000b00067223 */ /* 0x000fc800000000ff */
[----:B------:R-:W-:-:S04]  /*02d0*/  FFMA R8, -R3, R6, R0 ;  /* 0x0000000603087223 */ /* 0x000fc80000000100 */
[----:B------:R-:W-:Y:S01]  /*02e0*/  FFMA R11, R11, R8, R6 ;  /* 0x000000080b0b7223 */ /* 0x000fe20000000006 */
[----:B-12---:R-:W-:Y:S06]  /*02f0*/  @!P0 BRA `(.L_x_3) ;  /* 0x00000000000c8947 */ /* 0x006fec0003800000 */
[----:B------:R-:W-:-:S07]  /*0300*/  MOV R6, 0x320 ;  /* 0x0000032000067802 */ /* 0x000fce0000000f00 */
[----:B------:R-:W-:Y:S05]  /*0310*/  CALL.REL.NOINC `($__internal_0_$__cuda_sm3x_div_rn_noftz_f32_slowpath) ;  /* 0x0000000000307944 */ /* 0x000fea0003c00000 */
[----:B------:R-:W-:-:S07]  /*0320*/  IMAD.MOV.U32 R11, RZ, RZ, R0 ;  /* 0x000000ffff0b7224 */ /* 0x000fce00078e0000 */
.L_x_3:
[----:B------:R-:W-:Y:S05]  /*0330*/  BSYNC.RECONVERGENT B0 ;  /* 0x0000000000007941 */ /* 0x000fea0003800200 */
.L_x_2:
[----:B------:R-:W0:Y:S01]  /*0340*/  LDCU.64 UR6, c[0x0][0x380] ;  /* 0x00007000ff0677ac */ /* 0x000e220008000a00 */
[----:B------:R-:W-:Y:S02]  /*0350*/  IMAD.MOV.U32 R3, RZ, RZ, 0x3f000000 ;  /* 0x3f000000ff037424 */ /* 0x000fe400078e00ff */
[----:B------:R-:W-:Y:S01]  /*0360*/  IMAD.MOV.U32 R5, RZ, RZ, 0x3f800000 ;  /* 0x3f800000ff057424 */ /* 0x000fe200078e00ff */
[----:B0-----:R-:W-:-:S04]  /*0370*/  LEA R6, P0, R4, UR6, 0x4 ;  /* 0x0000000604067c11 */ /* 0x001fc8000f8020ff */
[----:B------:R-:W-:-:S05]  /*0380*/  LEA.HI.X R7, R4, UR7, R7, 0x4, P0 ;  /* 0x0000000704077c11 */ /* 0x000fca00080f2407 */
[----:B------:R-:W-:Y:S04]  /*0390*/  STG.E desc[UR4][R6.64], R2 ;  /* 0x0000000206007986 */ /* 0x000fe8000c101904 */
[----:B------:R-:W-:Y:S04]  /*03a0*/  STG.E desc[UR4][R6.64+0x4], R11 ;  /* 0x0000040b06007986 */ /* 0x000fe8000c101904 */
[----:B------:R-:W-:Y:S04]  /*03b0*/  STG.E desc[UR4][R6.64+0x8], R3 ;  /* 0x0000080306007986 */ /* 0x000fe8000c101904 */
[----:B------:R-:W-:Y:S01]  /*03c0*/  STG.E desc[UR4][R6.64+0xc], R5 ;  /* 0x00000c0506007986 */ /* 0x000fe2000c101904 */
[----:B------:R-:W-:Y:S05]  /*03d0*/  EXIT ;  /* 0x000000000000794d */ /* 0x000fea0003800000 */
        .weak           $__internal_0_$__cuda_sm3x_div_rn_noftz_f32_slowpath
        .type           $__internal_0_$__cuda_sm3x_div_rn_noftz_f32_slowpath,@function
        .size           $__internal_0_$__cuda_sm3x_div_rn_noftz_f32_slowpath,(.L_x_16 - $__internal_0_$__cuda_sm3x_div_rn_noftz_f32_slowpath)
$__internal_0_$__cuda_sm3x_div_rn_noftz_f32_slowpath:
[----:B------:R-:W-:Y:S01]  /*03e0*/  SHF.R.U32.HI R10, RZ, 0x17, R3 ;  /* 0x00000017ff0a7819 */ /* 0x000fe20000011603 */
[----:B------:R-:W-:Y:S01]  /*03f0*/  BSSY.RECONVERGENT B1, `(.L_x_4) ;  /* 0x0000062000017945 */ /* 0x000fe20003800200 */
[----:B------:R-:W-:Y:S02]  /*0400*/  SHF.R.U32.HI R8, RZ, 0x17, R0 ;  /* 0x00000017ff087819 */ /* 0x000fe40000011600 */
[----:B------:R-:W-:Y:S02]  /*0410*/  LOP3.LUT R14, R10, 0xff, RZ, 0xc0, !PT ;  /* 0x000000ff0a0e7812 */ /* 0x000fe400078ec0ff */
[----:B------:R-:W-:-:S03]  /*0420*/  LOP3.LUT R12, R8, 0xff, RZ, 0xc0, !PT ;  /* 0x000000ff080c7812 */ /* 0x000fc600078ec0ff */
[----:B------:R-:W-:Y:S02]  /*0430*/  VIADD R11, R14, 0xffffffff ;  /* 0xffffffff0e0b7836 */ /* 0x000fe40000000000 */
[----:B------:R-:W-:-:S03]  /*0440*/  VIADD R10, R12, 0xffffffff ;  /* 0xffffffff0c0a7836 */ /* 0x000fc60000000000 */
[----:B------:R-:W-:-:S04]  /*0450*/  ISETP.GT.U32.AND P0, PT, R11, 0xfd, PT ;  /* 0x000000fd0b00780c */ /* 0x000fc80003f04070 */
[----:B------:R-:W-:-:S13]  /*0460*/  ISETP.GT.U32.OR P0, PT, R10, 0xfd, P0 ;  /* 0x000000fd0a00780c */ /* 0x000fda0000704470 */
[----:B------:R-:W-:Y:S01]  /*0470*/  @!P0 IMAD.MOV.U32 R8, RZ, RZ, RZ ;  /* 0x000000ffff088224 */ /* 0x000fe200078e00ff */
[----:B------:R-:W-:Y:S06]  /*0480*/  @!P0 BRA `(.L_x_5) ;  /* 0x00000000005c8947 */ /* 0x000fec0003800000 */
[----:B------:R-:W-:Y:S02]  /*0490*/  FSETP.GTU.FTZ.AND P0, PT, |R0|, +INF , PT ;  /* 0x7f8000000000780b */ /* 0x000fe40003f1c200 */
[----:B------:R-:W-:-:S04]  /*04a0*/  FSETP.GTU.FTZ.AND P1, PT, |R3|, +INF , PT ;  /* 0x7f8000000300780b */ /* 0x000fc80003f3c200 */
[----:B------:R-:W-:-:S13]  /*04b0*/  PLOP3.LUT P0, PT, P0, P1, PT, 0xf8, 0x8f ;  /* 0x00000000008f781c */ /* 0x000fda0000703f70 */
[----:B------:R-:W-:Y:S05]  /*04c0*/  @P0 BRA `(.L_x_6) ;  /* 0x00000004004c0947 */ /* 0x000fea0003800000 */
[----:B------:R-:W-:-:S13]  /*04d0*/  LOP3.LUT P0, RZ, R3, 0x7fffffff, R0, 0xc8, !PT ;  /* 0x7fffffff03ff7812 */ /* 0x000fda000780c800 */
[----:B------:R-:W-:Y:S05]  /*04e0*/  @!P0 BRA `(.L_x_7) ;  /* 0x00000004003c8947 */ /* 0x000fea0003800000 */
[C---:B------:R-:W-:Y:S02]  /*04f0*/  FSETP.NEU.FTZ.AND P2, PT, |R0|.reuse, +INF , PT ;  /* 0x7f8000000000780b */ /* 0x040fe40003f5d200 */
[----:B------:R-:W-:Y:S02]  /*0500*/  FSETP.NEU.FTZ.AND P1, PT, |R3|, +INF , PT ;  /* 0x7f8000000300780b */ /* 0x000fe40003f3d200 */
[----:B------:R-:W-:-:S11]  /*0510*/  FSETP.NEU.FTZ.AND P0, PT, |R0|, +INF , PT ;  /* 0x7f8000000000780b */ /* 0x000fd60003f1d200 */
[----:B------:R-:W-:Y:S05]  /*0520*/  @!P1 BRA !P2, `(.L_x_7) ;  /* 0x00000004002c9947 */ /* 0x000fea0005000000 */
[----:B------:R-:W-:-:S04]  /*0530*/  LOP3.LUT P2, RZ, R0, 0x7fffffff, RZ, 0xc0, !PT ;  /* 0x7fffffff00ff7812 */ /* 0x000fc8000784c0ff */
[----:B------:R-:W-:-:S13]  /*0540*/  PLOP3.LUT P1, PT, P1, P2, PT, 0x2f, 0xf2 ;  /* 0x0000000000f2781c */ /* 0x000fda0000f24577 */
[----:B------:R-:W-:Y:S05]  /*0550*/  @P1 BRA `(.L_x_8) ;  /* 0x0000000400181947 */ /* 0x000fea0003800000 */
[----:B------:R-:W-:-:S04]  /*0560*/  LOP3.LUT P1, RZ, R3, 0x7fffffff, RZ, 0xc0, !PT ;  /* 0x7fffffff03ff7812 */ /* 0x000fc8000782c0ff */
[----:B------:R-:W-:-:S13]  /*0570*/  PLOP3.LUT P0, PT, P0, P1, PT, 0x2f, 0xf2 ;  /* 0x0000000000f2781c */ /* 0x000fda0000702577 */
[----:B------:R-:W-:Y:S05]  /*0580*/  @P0 BRA `(.L_x_9) ;  /* 0x0000000400000947 */ /* 0x000fea0003800000 */
[----:B------:R-:W-:Y:S02]  /*0590*/  ISETP.GE.AND P0, PT, R10, RZ, PT ;  /* 0x000000ff0a00720c */ /* 0x000fe40003f06270 */
[----:B------:R-:W-:-:S11]  /*05a0*/  ISETP.GE.AND P1, PT, R11, RZ, PT ;  /* 0x000000ff0b00720c */ /* 0x000fd60003f26270 */
[----:B------:R-:W-:Y:S02]  /*05b0*/  @P0 IMAD.MOV.U32 R8, RZ, RZ, RZ ;  /* 0x000000ffff080224 */ /* 0x000fe400078e00ff */
[----:B------:R-:W-:Y:S01]  /*05c0*/  @!P0 FFMA R0, R0, 1.84467440737095516160e+19, RZ ;  /* 0x5f80000000008823 */ /* 0x000fe200000000ff */
[----:B------:R-:W-:Y:S02]  /*05d0*/  @!P0 IMAD.MOV.U32 R8, RZ, RZ, -0x40 ;  /* 0xffffffc0ff088424 */ /* 0x000fe400078e00ff */
[----:B------:R-:W-:Y:S02]  /*05e0*/  @!P1 FFMA R3, R3, 1.84467440737095516160e+19, RZ ;  /* 0x5f80000003039823 */ /* 0x000fe400000000ff */
[----:B------:R-:W-:-:S07]  /*05f0*/  @!P1 VIADD R8, R8, 0x40 ;  /* 0x0000004008089836 */ /* 0x000fce0000000000 */
.L_x_5:
[----:B------:R-:W-:Y:S01]  /*0600*/  LEA R10, R14, 0xc0800000, 0x17 ;  /* 0xc08000000e0a7811 */ /* 0x000fe200078eb8ff */
[----:B------:R-:W-:Y:S04]  /*0610*/  BSSY.RECONVERGENT B2, `(.L_x_10) ;  /* 0x0000036000027945 */ /* 0x000fe80003800200 */
[----:B------:R-:W-:Y:S02]  /*0620*/  IMAD.IADD R10, R3, 0x1, -R10 ;  /* 0x00000001030a7824 */ /* 0x000fe400078e0a0a */
[----:B------:R-:W-:Y:S02]  /*0630*/  VIADD R3, R12, 0xffffff81 ;  /* 0xffffff810c037836 */ /* 0x000fe40000000000 */
[----:B------:R-:W0:Y:S01]  /*0640*/  MUFU.RCP R11, R10 ;  /* 0x0000000a000b7308 */ /* 0x000e220000001000 */
[----:B------:R-:W-:Y:S01]  /*0650*/  FADD.FTZ R13, -R10, -RZ ;  /* 0x800000ff0a0d7221 */ /* 0x000fe20000010100 */
[----:B------:R-:W-:-:S03]  /*0660*/  IMAD R0, R3, -0x800000, R0 ;  /* 0xff80000003007824 */ /* 0x000fc600078e0200 */
[----:B0-----:R-:W-:-:S04]  /*0670*/  FFMA R12, R11, R13, 1 ;  /* 0x3f8000000b0c7423 */ /* 0x001fc8000000000d */
[----:B------:R-:W-:-:S04]  /*0680*/  FFMA R16, R11, R12, R11 ;  /* 0x0000000c0b107223 */ /* 0x000fc8000000000b */
[----:B------:R-:W-:-:S04]  /*0690*/  FFMA R11, R0, R16, RZ ;  /* 0x00000010000b7223 */ /* 0x000fc800000000ff */
[----:B------:R-:W-:-:S04]  /*06a0*/  FFMA R12, R13, R11, R0 ;  /* 0x0000000b0d0c7223 */ /* 0x000fc80000000000 */
[----:B------:R-:W-:Y:S01]  /*06b0*/  FFMA R15, R16, R12, R11 ;  /* 0x0000000c100f7223 */ /* 0x000fe2000000000b */
[----:B------:R-:W-:-:S03]  /*06c0*/  IADD3 R11, PT, PT, R3, 0x7f, -R14 ;  /* 0x0000007f030b7810 */ /* 0x000fc60007ffe80e */
[----:B------:R-:W-:Y:S02]  /*06d0*/  FFMA R12, R13, R15, R0 ;  /* 0x0000000f0d0c7223 */ /* 0x000fe40000000000 */
[----:B------:R-:W-:Y:S02]  /*06e0*/  IMAD.IADD R11, R11, 0x1, R8 ;  /* 0x000000010b0b7824 */ /* 0x000fe400078e0208 */
[----:B------:R-:W-:-:S05]  /*06f0*/  FFMA R0, R16, R12, R15 ;  /* 0x0000000c10007223 */ /* 0x000fca000000000f */
[----:B------:R-:W-:-:S04]  /*0700*/  SHF.R.U32.HI R3, RZ, 0x17, R0 ;  /* 0x00000017ff037819 */ /* 0x000fc80000011600 */
[----:B------:R-:W-:-:S05]  /*0710*/  LOP3.LUT R3, R3, 0xff, RZ, 0xc0, !PT ;  /* 0x000000ff03037812 */ /* 0x000fca00078ec0ff */
[----:B------:R-:W-:-:S04]  /*0720*/  IMAD.IADD R13, R3, 0x1, R11 ;  /* 0x00000001030d7824 */ /* 0x000fc800078e020b */
[----:B------:R-:W-:-:S05]  /*0730*/  VIADD R3, R13, 0xffffffff ;  /* 0xffffffff0d037836 */ /* 0x000fca0000000000 */
[----:B------:R-:W-:-:S13]  /*0740*/  ISETP.GE.U32.AND P0, PT, R3, 0xfe, PT ;  /* 0x000000fe0300780c */ /* 0x000fda0003f06070 */
[----:B------:R-:W-:Y:S05]  /*0750*/  @!P0 BRA `(.L_x_11) ;  /* 0x0000000000808947 */ /* 0x000fea0003800000 */
[----:B------:R-:W-:-:S13]  /*0760*/  ISETP.GT.AND P0, PT, R13, 0xfe, PT ;  /* 0x000000fe0d00780c */ /* 0x000fda0003f04270 */
[----:B------:R-:W-:Y:S05]  /*0770*/  @P0 BRA `(.L_x_12) ;  /* 0x00000000006c0947 */ /* 0x000fea0003800000 */
[----:B------:R-:W-:-:S13]  /*0780*/  ISETP.GE.AND P0, PT, R13, 0x1, PT ;  /* 0x000000010d00780c */ /* 0x000fda0003f06270 */
[----:B------:R-:W-:Y:S05]  /*0790*/  @P0 BRA `(.L_x_13) ;  /* 0x0000000000740947 */ /* 0x000fea0003800000 */
[----:B------:R-:W-:Y:S02]  /*07a0*/  ISETP.GE.AND P0, PT, R13, -0x18, PT ;  /* 0xffffffe80d00780c */ /* 0x000fe40003f06270 */
[----:B------:R-:W-:-:S11]  /*07b0*/  LOP3.LUT R0, R0, 0x80000000, RZ, 0xc0, !PT ;  /* 0x8000000000007812 */ /* 0x000fd600078ec0ff */
[----:B------:R-:W-:Y:S05]  /*07c0*/  @!P0 BRA `(.L_x_13) ;  /* 0x0000000000688947 */ /* 0x000fea0003800000 */
[CCC-:B------:R-:W-:Y:S01]  /*07d0*/  FFMA.RZ R3, R16.reuse, R12.reuse, R15.reuse ;  /* 0x0000000c10037223 */ /* 0x1c0fe2000000c00f */
[C---:B------:R-:W-:Y:S02]  /*07e0*/  VIADD R11, R13.reuse, 0x20 ;  /* 0x000000200d0b7836 */ /* 0x040fe40000000000 */
[CCC-:B------:R-:W-:Y:S01]  /*07f0*/  FFMA.RM R8, R16.reuse, R12.reuse, R15.reuse ;  /* 0x0000000c10087223 */ /* 0x1c0fe2000000400f */
[----:B------:R-:W-:Y:S02]  /*0800*/  ISETP.NE.AND P2, PT, R13, RZ, PT ;  /* 0x000000ff0d00720c */ /* 0x000fe40003f45270 */
[----:B------:R-:W-:Y:S01]  /*0810*/  LOP3.LUT R10, R3, 0x7fffff, RZ, 0xc0, !PT ;  /* 0x007fffff030a7812 */ /* 0x000fe200078ec0ff */
[----:B------:R-:W-:Y:S01]  /*0820*/  FFMA.RP R3, R16, R12, R15 ;  /* 0x0000000c10037223 */ /* 0x000fe2000000800f */
[----:B------:R-:W-:Y:S01]  /*0830*/  IMAD.MOV R12, RZ, RZ, -R13 ;  /* 0x000000ffff0c7224 */ /* 0x000fe200078e0a0d */
[----:B------:R-:W-:Y:S02]  /*0840*/  ISETP.NE.AND P1, PT, R13, RZ, PT ;  /* 0x000000ff0d00720c */ /* 0x000fe40003f25270 */
[----:B------:R-:W-:-:S02]  /*0850*/  LOP3.LUT R10, R10, 0x800000, RZ, 0xfc, !PT ;  /* 0x008000000a0a7812 */ /* 0x000fc400078efcff */
[----:B------:R-:W-:Y:S02]  /*0860*/  FSETP.NEU.FTZ.AND P0, PT, R3, R8, PT ;  /* 0x000000080300720b */ /* 0x000fe40003f1d000 */
[----:B------:R-:W-:Y:S02]  /*0870*/  SHF.L.U32 R11, R10, R11, RZ ;  /* 0x0000000b0a0b7219 */ /* 0x000fe400000006ff */
[----:B------:R-:W-:Y:S02]  /*0880*/  SEL R3, R12, RZ, P2 ;  /* 0x000000ff0c037207 */ /* 0x000fe40001000000 */
[----:B------:R-:W-:Y:S02]  /*0890*/  ISETP.NE.AND P1, PT, R11, RZ, P1 ;  /* 0x000000ff0b00720c */ /* 0x000fe40000f25270 */
[----:B------:R-:W-:Y:S02]  /*08a0*/  SHF.R.U32.HI R3, RZ, R3, R10 ;  /* 0x00000003ff037219 */ /* 0x000fe4000001160a */
[----:B------:R-:W-:-:S02]  /*08b0*/  PLOP3.LUT P0, PT, P0, P1, PT, 0xf8, 0x8f ;  /* 0x00000000008f781c */ /* 0x000fc40000703f70 */
[----:B------:R-:W-:Y:S02]  /*08c0*/  SHF.R.U32.HI R11, RZ, 0x1, R3 ;  /* 0x00000001ff0b7819 */ /* 0x000fe40000011603 */
[----:B------:R-:W-:-:S04]  /*08d0*/  SEL R8, RZ, 0x1, !P0 ;  /* 0x00000001ff087807 */ /* 0x000fc80004000000 */
[----:B------:R-:W-:-:S04]  /*08e0*/  LOP3.LUT R8, R8, 0x1, R11, 0xf8, !PT ;  /* 0x0000000108087812 */ /* 0x000fc800078ef80b */
[----:B------:R-:W-:-:S05]  /*08f0*/  LOP3.LUT R8, R8, R3, RZ, 0xc0, !PT ;  /* 0x0000000308087212 */ /* 0x000fca00078ec0ff */
[----:B------:R-:W-:-:S05]  /*0900*/  IMAD.IADD R11, R11, 0x1, R8 ;  /* 0x000000010b0b7824 */ /* 0x000fca00078e0208 */
[----:B------:R-:W-:Y:S01]  /*0910*/  LOP3.LUT R0, R11, R0, RZ, 0xfc, !PT ;  /* 0x000000000b007212 */ /* 0x000fe200078efcff */
[----:B------:R-:W-:Y:S06]  /*0920*/  BRA `(.L_x_13) ;  /* 0x0000000000107947 */ /* 0x000fec0003800000 */
.L_x_12:
[----:B------:R-:W-:-:S04]  /*0930*/  LOP3.LUT R0, R0, 0x80000000, RZ, 0xc0, !PT ;  /* 0x8000000000007812 */ /* 0x000fc800078ec0ff */
[----:B------:R-:W-:Y:S01]  /*0940*/  LOP3.LUT R0, R0, 0x7f800000, RZ, 0xfc, !PT ;  /* 0x7f80000000007812 */ /* 0x000fe200078efcff */
[----:B------:R-:W-:Y:S06]  /*0950*/  BRA `(.L_x_13) ;  /* 0x0000000000047947 */ /* 0x000fec0003800000 */
.L_x_11:
[----:B------:R-:W-:-:S07]  /*0960*/  IMAD R0, R11, 0x800000, R0 ;  /* 0x008000000b007824 */ /* 0x000fce00078e0200 */
.L_x_13:
[----:B------:R-:W-:Y:S05]  /*0970*/  BSYNC.RECONVERGENT B2 ;  /* 0x0000000000027941 */ /* 0x000fea0003800200 */
.L_x_10:
[----:B------:R-:W-:Y:S05]  /*0980*/  BRA `(.L_x_14) ;  /* 0x0000000000207947 */ /* 0x000fea0003800000 */
.L_x_9:
[----:B------:R-:W-:-:S04]  /*0990*/  LOP3.LUT R0, R3, 0x80000000, R0, 0x48, !PT ;  /* 0x8000000003007812 */ /* 0x000fc800078e4800 */
[----:B------:R-:W-:Y:S01]  /*09a0*/  LOP3.LUT R0, R0, 0x7f800000, RZ, 0xfc, !PT ;  /* 0x7f80000000007812 */ /* 0x000fe200078efcff */
[----:B------:R-:W-:Y:S06]  /*09b0*/  BRA `(.L_x_14) ;  /* 0x0000000000147947 */ /* 0x000fec0003800000 */
.L_x_8:
[----:B------:R-:W-:Y:S01]  /*09c0*/  LOP3.LUT R0, R3, 0x80000000, R0, 0x48, !PT ;  /* 0x8000000003007812 */ /* 0x000fe200078e4800 */
[----:B------:R-:W-:Y:S06]  /*09d0*/  BRA `(.L_x_14) ;  /* 0x00000000000c7947 */ /* 0x000fec0003800000 */
.L_x_7:
[----:B------:R-:W0:Y:S01]  /*09e0*/  MUFU.RSQ R0, -QNAN ;  /* 0xffc0000000007908 */ /* 0x000e220000001400 */
[----:B------:R-:W-:Y:S05]  /*09f0*/  BRA `(.L_x_14) ;  /* 0x0000000000047947 */ /* 0x000fea0003800000 */
.L_x_6:
[----:B------:R-:W-:-:S07]  /*0a00*/  FADD.FTZ R0, R0, R3 ;  /* 0x0000000300007221 */ /* 0x000fce0000010000 */
.L_x_14:
[----:B------:R-:W-:Y:S05]  /*0a10*/  BSYNC.RECONVERGENT B1 ;  /* 0x0000000000017941 */ /* 0x000fea0003800200 */
.L_x_4:
[----:B------:R-:W-:Y:S02]  /*0a20*/  IMAD.MOV.U32 R10, RZ, RZ, R6 ;  /* 0x000000ffff0a7224 */ /* 0x000fe400078e0006 */
[----:B------:R-:W-:-:S04]  /*0a30*/  IMAD.MOV.U32 R11, RZ, RZ, 0x0 ;  /* 0x00000000ff0b7424 */ /* 0x000fc800078e00ff */
[----:B0-----:R-:W-:Y:S05]  /*0a40*/  RET.REL.NODEC R10 `(_Z8RayTraceP8Colorf32mm) ;  /* 0xfffffff40a6c7950 */ /* 0x001fea0003c3ffff */
.L_x_15:
[----:B------:R-:W-:-:S00]  /*0a50*/  BRA `(.L_x_15) ;  /* 0xfffffffc00fc7947 */ /* 0x000fc0000383ffff */
[----:B------:R-:W-:-:S00]  /*0a60*/  NOP ;  /* 0x0000000000007918 */ /* 0x000fc00000000000 */
        /* <DEDUP_REMOVED lines=9> */
.L_x_16:


//--------------------- .nv.shared.reserved.0     --------------------------
	.section	.nv.shared.reserved.0,"aw",@nobits
	.weak		__nv_reservedSMEM_offset_0_alias
	.size		__nv_reservedSMEM_offset_0_alias, 0, 64
	.other		__nv_reservedSMEM_offset_0_alias,@"STO_CUDA_RESERVED_SHARED STV_DEFAULT"
__nv_reservedSMEM_offset_0_alias:
	.zero		0
	.zero		64


//--------------------- .nv.constant0._Z8RayTraceP8Colorf32mm --------------------------
	.section	.nv.constant0._Z8RayTraceP8Colorf32mm,"a",@progbits
	.sectionflags	@""
	.align	4
.nv.constant0._Z8RayTraceP8Colorf32mm:
	.zero		920


//--------------------- SYMBOLS --------------------------

	.type		.nv.reservedSmem.offset0,@object
	.size		.nv.reservedSmem.offset0,0x4
